//
// Generated by NVIDIA NVVM Compiler
//
// Compiler Build ID: CL-36424714
// Cuda compilation tools, release 13.0, V13.0.88
// Based on NVVM 20.0.0
//

.version 9.0
.target sm_100
.address_size 64

	// .globl	_Z11sobelFilterPKhPhii

.visible .entry _Z11sobelFilterPKhPhii(
	.param .u64 .ptr .align 1 _Z11sobelFilterPKhPhii_param_0,
	.param .u64 .ptr .align 1 _Z11sobelFilterPKhPhii_param_1,
	.param .u32 _Z11sobelFilterPKhPhii_param_2,
	.param .u32 _Z11sobelFilterPKhPhii_param_3
)
{
	.reg .pred 	%p<11>;
	.reg .b16 	%rs<6>;
	.reg .b32 	%r<42>;
	.reg .b32 	%f<3>;
	.reg .b64 	%rd<14>;

	ld.param.u64 	%rd2, [_Z11sobelFilterPKhPhii_param_0];
	ld.param.u64 	%rd3, [_Z11sobelFilterPKhPhii_param_1];
	ld.param.u32 	%r3, [_Z11sobelFilterPKhPhii_param_2];
	ld.param.u32 	%r5, [_Z11sobelFilterPKhPhii_param_3];
	cvta.to.global.u64 	%rd1, %rd3;
	mov.u32 	%r6, %ctaid.x;
	mov.u32 	%r7, %ntid.x;
	mov.u32 	%r8, %tid.x;
	mad.lo.s32 	%r1, %r6, %r7, %r8;
	mov.u32 	%r9, %ctaid.y;
	mov.u32 	%r10, %ntid.y;
	mov.u32 	%r11, %tid.y;
	mad.lo.s32 	%r12, %r9, %r10, %r11;
	setp.ge.s32 	%p1, %r1, %r3;
	setp.ge.s32 	%p2, %r12, %r5;
	or.pred  	%p3, %p1, %p2;
	@%p3 bra 	$L__BB0_4;
	setp.lt.s32 	%p4, %r1, 1;
	setp.eq.s32 	%p5, %r12, 0;
	or.pred  	%p6, %p4, %p5;
	add.s32 	%r13, %r3, -1;
	setp.ge.s32 	%p7, %r1, %r13;
	or.pred  	%p8, %p6, %p7;
	add.s32 	%r14, %r5, -1;
	setp.ge.u32 	%p9, %r12, %r14;
	or.pred  	%p10, %p8, %p9;
	@%p10 bra 	$L__BB0_3;
	add.s32 	%r16, %r12, -1;
	mad.lo.s32 	%r17, %r16, %r3, %r1;
	add.s32 	%r18, %r17, -1;
	cvt.s64.s32 	%rd6, %r18;
	cvta.to.global.u64 	%rd7, %rd2;
	add.s64 	%rd8, %rd7, %rd6;
	ld.global.u8 	%r19, [%rd8];
	ld.global.u8 	%rs2, [%rd8+1];
	mul.wide.u16 	%r20, %rs2, 2;
	ld.global.u8 	%r21, [%rd8+2];
	add.s32 	%r22, %r19, %r21;
	add.s32 	%r23, %r20, %r22;
	add.s32 	%r24, %r17, %r3;
	cvt.s64.s32 	%rd9, %r3;
	add.s64 	%rd10, %rd8, %rd9;
	ld.global.u8 	%rs3, [%rd10];
	mul.wide.u16 	%r25, %rs3, 2;
	add.s32 	%r26, %r25, %r19;
	ld.global.u8 	%rs4, [%rd10+2];
	mul.wide.u16 	%r27, %rs4, 2;
	add.s64 	%rd11, %rd10, %rd9;
	ld.global.u8 	%r28, [%rd11];
	add.s32 	%r29, %r27, %r21;
	add.s32 	%r30, %r26, %r28;
	sub.s32 	%r31, %r29, %r30;
	sub.s32 	%r32, %r28, %r23;
	ld.global.u8 	%rs5, [%rd11+1];
	mul.wide.u16 	%r33, %rs5, 2;
	add.s32 	%r34, %r33, %r32;
	ld.global.u8 	%r35, [%rd11+2];
	add.s32 	%r36, %r31, %r35;
	add.s32 	%r37, %r34, %r35;
	mul.lo.s32 	%r38, %r36, %r36;
	mad.lo.s32 	%r39, %r37, %r37, %r38;
	cvt.rn.f32.u32 	%f1, %r39;
	sqrt.rn.f32 	%f2, %f1;
	cvt.rzi.s32.f32 	%r40, %f2;
	min.s32 	%r41, %r40, 255;
	cvt.s64.s32 	%rd12, %r24;
	add.s64 	%rd13, %rd1, %rd12;
	st.global.u8 	[%rd13], %r41;
	bra.uni 	$L__BB0_4;
$L__BB0_3:
	mad.lo.s32 	%r15, %r3, %r12, %r1;
	cvt.s64.s32 	%rd4, %r15;
	add.s64 	%rd5, %rd1, %rd4;
	mov.b16 	%rs1, 0;
	st.global.u8 	[%rd5], %rs1;
$L__BB0_4:
	ret;

}


// ===== COMPILED SASS (sm_100) =====

	.target	sm_100

	.elftype	@"ET_EXEC"


//--------------------- .note.nv.tkinfo           --------------------------
	.section	.note.nv.tkinfo,"",@"SHT_NOTE"
	.sectionflags	@"SHF_NOTE_NV_TKINFO"
	.tkinfo
        /*0018*/ 	.word	0x00000002
        /*0030*/ 	.string	""
        /*0030*/ 	.string	"ptxas"
        /*0030*/ 	.string	"Cuda compilation tools, release 13.0, V13.0.88"
        /*0030*/ 	.string	"Build cuda_13.0.r13.0/compiler.36424714_0"
        /*0030*/ 	.string	"-arch sm_100 -m 64 "



//--------------------- .note.nv.cuinfo           --------------------------
	.section	.note.nv.cuinfo,"",@"SHT_NOTE"
	.sectionflags	@"SHF_NOTE_NV_CUINFO"
        /*0018*/ 	.short	0x0002
        /*001a*/ 	.short	0x0064
        /*001c*/ 	.short	0x0082
	.zero		2


//--------------------- .nv.info                  --------------------------
	.section	.nv.info,"",@"SHT_CUDA_INFO"
	.align	4


	//----- nvinfo : EIATTR_REGCOUNT
	.align		4
        /*0000*/ 	.byte	0x04, 0x2f
        /*0002*/ 	.short	(.L_1 - .L_0)
	.align		4
.L_0:
        /*0004*/ 	.word	index@(_Z11sobelFilterPKhPhii)
        /*0008*/ 	.word	0x00000013


	//----- nvinfo : EIATTR_FRAME_SIZE
	.align		4
.L_1:
        /*000c*/ 	.byte	0x04, 0x11
        /*000e*/ 	.short	(.L_3 - .L_2)
	.align		4
.L_2:
        /*0010*/ 	.word	index@($__internal_0_$__cuda_sm20_sqrt_rn_f32_slowpath)
        /*0014*/ 	.word	0x00000000


	//----- nvinfo : EIATTR_FRAME_SIZE
	.align		4
.L_3:
        /*0018*/ 	.byte	0x04, 0x11
        /*001a*/ 	.short	(.L_5 - .L_4)
	.align		4
.L_4:
        /*001c*/ 	.word	index@(_Z11sobelFilterPKhPhii)
        /*0020*/ 	.word	0x00000000


	//----- nvinfo : EIATTR_MIN_STACK_SIZE
	.align		4
.L_5:
        /*0024*/ 	.byte	0x04, 0x12
        /*0026*/ 	.short	(.L_7 - .L_6)
	.align		4
.L_6:
        /*0028*/ 	.word	index@(_Z11sobelFilterPKhPhii)
        /*002c*/ 	.word	0x00000000
.L_7:


//--------------------- .nv.compat                --------------------------
	.section	.nv.compat,"",@"SHT_CUDA_COMPAT_INFO"
	.align	4
        /*0000*/ 	.byte	0x02, 0x09, 0x00, 0x00, 0x02, 0x02, 0x01, 0x00, 0x02, 0x05, 0x05, 0x00, 0x03, 0x07, 0x01, 0x01
        /*0010*/ 	.byte	0x02, 0x03, 0x00, 0x00, 0x02, 0x06, 0x01, 0x00, 0x04, 0x0b, 0x08, 0x00, 0x01, 0x00, 0x00, 0x00
        /*0020*/ 	.byte	0x00, 0x00, 0x00, 0x00


//--------------------- .nv.info._Z11sobelFilterPKhPhii --------------------------
	.section	.nv.info._Z11sobelFilterPKhPhii,"",@"SHT_CUDA_INFO"
	.sectionflags	@""
	.align	4


	//----- nvinfo : EIATTR_CUDA_API_VERSION
	.align		4
        /*0000*/ 	.byte	0x04, 0x37
        /*0002*/ 	.short	(.L_9 - .L_8)
.L_8:
        /*0004*/ 	.word	0x00000082


	//----- nvinfo : EIATTR_KPARAM_INFO
	.align		4
.L_9:
        /*0008*/ 	.byte	0x04, 0x17
        /*000a*/ 	.short	(.L_11 - .L_10)
.L_10:
        /*000c*/ 	.word	0x00000000
        /*0010*/ 	.short	0x0003
        /*0012*/ 	.short	0x0014
        /*0014*/ 	.byte	0x00, 0xf0, 0x11, 0x00


	//----- nvinfo : EIATTR_KPARAM_INFO
	.align		4
.L_11:
        /*0018*/ 	.byte	0x04, 0x17
        /*001a*/ 	.short	(.L_13 - .L_12)
.L_12:
        /*001c*/ 	.word	0x00000000
        /*0020*/ 	.short	0x0002
        /*0022*/ 	.short	0x0010
        /*0024*/ 	.byte	0x00, 0xf0, 0x11, 0x00


	//----- nvinfo : EIATTR_KPARAM_INFO
	.align		4
.L_13:
        /*0028*/ 	.byte	0x04, 0x17
        /*002a*/ 	.short	(.L_15 - .L_14)
.L_14:
        /*002c*/ 	.word	0x00000000
        /*0030*/ 	.short	0x0001
        /*0032*/ 	.short	0x0008
        /*0034*/ 	.byte	0x00, 0xf5, 0x21, 0x00


	//----- nvinfo : EIATTR_KPARAM_INFO
	.align		4
.L_15:
        /*0038*/ 	.byte	0x04, 0x17
        /*003a*/ 	.short	(.L_17 - .L_16)
.L_16:
        /*003c*/ 	.word	0x00000000
        /*0040*/ 	.short	0x0000
        /*0042*/ 	.short	0x0000
        /*0044*/ 	.byte	0x00, 0xf5, 0x21, 0x00


	//----- nvinfo : EIATTR_SPARSE_MMA_MASK
	.align		4
.L_17:
        /*0048*/ 	.byte	0x03, 0x50
        /*004a*/ 	.short	0x0000


	//----- nvinfo : EIATTR_MAXREG_COUNT
	.align		4
        /*004c*/ 	.byte	0x03, 0x1b
        /*004e*/ 	.short	0x00ff


	//----- nvinfo : EIATTR_MERCURY_ISA_VERSION
	.align		4
        /*0050*/ 	.byte	0x03, 0x5f
        /*0052*/ 	.short	0x0101


	//----- nvinfo : EIATTR_VRC_CTA_INIT_COUNT
	.align		4
        /*0054*/ 	.byte	0x02, 0x4a
	.zero		1
	.zero		1


	//----- nvinfo : EIATTR_EXIT_INSTR_OFFSETS
	.align		4
        /*0058*/ 	.byte	0x04, 0x1c
        /*005a*/ 	.short	(.L_19 - .L_18)


	//   ....[0]....
.L_18:
        /*005c*/ 	.word	0x000000c0


	//   ....[1]....
        /*0060*/ 	.word	0x00000490


	//   ....[2]....
        /*0064*/ 	.word	0x000004f0


	//----- nvinfo : EIATTR_CRS_STACK_SIZE
	.align		4
.L_19:
        /*0068*/ 	.byte	0x04, 0x1e
        /*006a*/ 	.short	(.L_21 - .L_20)
.L_20:
        /*006c*/ 	.word	0x00000000


	//----- nvinfo : EIATTR_CBANK_PARAM_SIZE
	.align		4
.L_21:
        /*0070*/ 	.byte	0x03, 0x19
        /*0072*/ 	.short	0x0018


	//----- nvinfo : EIATTR_PARAM_CBANK
	.align		4
        /*0074*/ 	.byte	0x04, 0x0a
        /*0076*/ 	.short	(.L_23 - .L_22)
	.align		4
.L_22:
        /*0078*/ 	.word	index@(.nv.constant0._Z11sobelFilterPKhPhii)
        /*007c*/ 	.short	0x0380
        /*007e*/ 	.short	0x0018


	//----- nvinfo : EIATTR_SW_WAR
	.align		4
.L_23:
        /*0080*/ 	.byte	0x04, 0x36
        /*0082*/ 	.short	(.L_25 - .L_24)
.L_24:
        /*0084*/ 	.word	0x00000008
.L_25:


//--------------------- .nv.callgraph             --------------------------
	.section	.nv.callgraph,"",@"SHT_CUDA_CALLGRAPH"
	.align	4
	.sectionentsize	8
	.align		4
        /*0000*/ 	.word	0x00000000
	.align		4
        /*0004*/ 	.word	0xffffffff
	.align		4
        /*0008*/ 	.word	0x00000000
	.align		4
        /*000c*/ 	.word	0xfffffffe
	.align		4
        /*0010*/ 	.word	0x00000000
	.align		4
        /*0014*/ 	.word	0xfffffffd
	.align		4
        /*0018*/ 	.word	0x00000000
	.align		4
        /*001c*/ 	.word	0xfffffffc


//--------------------- .text._Z11sobelFilterPKhPhii --------------------------
	.section	.text._Z11sobelFilterPKhPhii,"ax",@progbits
	.align	128
        .global         _Z11sobelFilterPKhPhii
        .type           _Z11sobelFilterPKhPhii,@function
        .size           _Z11sobelFilterPKhPhii,(.L_x_6 - _Z11sobelFilterPKhPhii)
        .other          _Z11sobelFilterPKhPhii,@"STO_CUDA_ENTRY STV_DEFAULT"
_Z11sobelFilterPKhPhii:
.text._Z11sobelFilterPKhPhii:
[----:B------:R-:W-:Y:S01]  /*0000*/  LDC R1, c[0x0][0x37c] ;  /* 0x0000df00ff017b82 */ /* 0x000fe20000000800 */
[----:B------:R-:W0:Y:S07]  /*0010*/  S2R R2, SR_TID.Y ;  /* 0x0000000000027919 */ /* 0x000e2e0000002200 */
[----:B------:R-:W1:Y:S01]  /*0020*/  LDC R0, c[0x0][0x360] ;  /* 0x0000d800ff007b82 */ /* 0x000e620000000800 */
[----:B------:R-:W2:Y:S01]  /*0030*/  LDCU.64 UR8, c[0x0][0x390] ;  /* 0x00007200ff0877ac */ /* 0x000ea20008000a00 */
[----:B------:R-:W1:Y:S06]  /*0040*/  S2R R5, SR_TID.X ;  /* 0x0000000000057919 */ /* 0x000e6c0000002100 */
[----:B------:R-:W0:Y:S08]  /*0050*/  S2UR UR5, SR_CTAID.Y ;  /* 0x00000000000579c3 */ /* 0x000e300000002600 */
[----:B------:R-:W0:Y:S08]  /*0060*/  LDC R3, c[0x0][0x364] ;  /* 0x0000d900ff037b82 */ /* 0x000e300000000800 */
[----:B------:R-:W1:Y:S01]  /*0070*/  S2UR UR4, SR_CTAID.X ;  /* 0x00000000000479c3 */ /* 0x000e620000002500 */
[----:B0-----:R-:W-:-:S05]  /*0080*/  IMAD R3, R3, UR5, R2 ;  /* 0x0000000503037c24 */ /* 0x001fca000f8e0202 */
[----:B--2---:R-:W-:Y:S01]  /*0090*/  ISETP.GE.AND P0, PT, R3, UR9, PT ;  /* 0x0000000903007c0c */ /* 0x004fe2000bf06270 */
[----:B-1----:R-:W-:-:S05]  /*00a0*/  IMAD R0, R0, UR4, R5 ;  /* 0x0000000400007c24 */ /* 0x002fca000f8e0205 */
[----:B------:R-:W-:-:S13]  /*00b0*/  ISETP.GE.OR P0, PT, R0, UR8, P0 ;  /* 0x0000000800007c0c */ /* 0x000fda0008706670 */
[----:B------:R-:W-:Y:S05]  /*00c0*/  @P0 EXIT ;  /* 0x000000000000094d */ /* 0x000fea0003800000 */
[----:B------:R-:W-:Y:S01]  /*00d0*/  ISETP.NE.AND P0, PT, R3, RZ, PT ;  /* 0x000000ff0300720c */ /* 0x000fe20003f05270 */
[----:B------:R-:W-:Y:S02]  /*00e0*/  UIADD3 UR5, UPT, UPT, UR8, -0x1, URZ ;  /* 0xffffffff08057890 */ /* 0x000fe4000fffe0ff */
[----:B------:R-:W-:Y:S01]  /*00f0*/  UIADD3 UR4, UPT, UPT, UR9, -0x1, URZ ;  /* 0xffffffff09047890 */ /* 0x000fe2000fffe0ff */
[C---:B------:R-:W-:Y:S01]  /*0100*/  ISETP.LT.OR P0, PT, R0.reuse, 0x1, !P0 ;  /* 0x000000010000780c */ /* 0x040fe20004701670 */
[----:B------:R-:W0:Y:S03]  /*0110*/  LDCU.64 UR6, c[0x0][0x358] ;  /* 0x00006b00ff0677ac */ /* 0x000e260008000a00 */
[----:B------:R-:W-:-:S04]  /*0120*/  ISETP.GE.OR P0, PT, R0, UR5, P0 ;  /* 0x0000000500007c0c */ /* 0x000fc80008706670 */
[----:B------:R-:W-:-:S13]  /*0130*/  ISETP.GE.U32.OR P0, PT, R3, UR4, P0 ;  /* 0x0000000403007c0c */ /* 0x000fda0008706470 */
[----:B0-----:R-:W-:Y:S05]  /*0140*/  @P0 BRA `(.L_x_0) ;  /* 0x0000000000d40947 */ /* 0x001fea0003800000 */
[----:B------:R-:W0:Y:S01]  /*0150*/  LDCU.64 UR4, c[0x0][0x380] ;  /* 0x00007000ff0477ac */ /* 0x000e220008000a00 */
[----:B------:R-:W-:-:S04]  /*0160*/  VIADD R3, R3, 0xffffffff ;  /* 0xffffffff03037836 */ /* 0x000fc80000000000 */
[----:B------:R-:W-:-:S04]  /*0170*/  IMAD R0, R3, UR8, R0 ;  /* 0x0000000803007c24 */ /* 0x000fc8000f8e0200 */
[----:B------:R-:W-:-:S05]  /*0180*/  VIADD R3, R0, 0xffffffff ;  /* 0xffffffff00037836 */ /* 0x000fca0000000000 */
[----:B0-----:R-:W-:Y:S01]  /*0190*/  IADD3 R2, P0, PT, R3, UR4, RZ ;  /* 0x0000000403027c10 */ /* 0x001fe2000ff1e0ff */
[----:B------:R-:W-:-:S03]  /*01a0*/  USHF.R.S32.HI UR4, URZ, 0x1f, UR8 ;  /* 0x0000001fff047899 */ /* 0x000fc60008011408 */
[----:B------:R-:W-:Y:S02]  /*01b0*/  LEA.HI.X.SX32 R3, R3, UR5, 0x1, P0 ;  /* 0x0000000503037c11 */ /* 0x000fe400080f0eff */
[----:B------:R-:W-:-:S03]  /*01c0*/  IADD3 R6, P0, PT, R2, UR8, RZ ;  /* 0x0000000802067c10 */ /* 0x000fc6000ff1e0ff */
[----:B------:R-:W2:Y:S01]  /*01d0*/  LDG.E.U8 R8, desc[UR6][R2.64] ;  /* 0x0000000602087981 */ /* 0x000ea2000c1e1100 */
[----:B------:R-:W-:Y:S02]  /*01e0*/  IADD3.X R7, PT, PT, R3, UR4, RZ, P0, !PT ;  /* 0x0000000403077c10 */ /* 0x000fe400087fe4ff */
[----:B------:R-:W-:Y:S01]  /*01f0*/  IADD3 R4, P0, PT, R6, UR8, RZ ;  /* 0x0000000806047c10 */ /* 0x000fe2000ff1e0ff */
[----:B------:R-:W2:Y:S03]  /*0200*/  LDG.E.U8 R11, desc[UR6][R2.64+0x2] ;  /* 0x00000206020b7981 */ /* 0x000ea6000c1e1100 */
[----:B------:R-:W-:Y:S01]  /*0210*/  IADD3.X R5, PT, PT, R7, UR4, RZ, P0, !PT ;  /* 0x0000000407057c10 */ /* 0x000fe200087fe4ff */
[----:B------:R-:W3:Y:S04]  /*0220*/  LDG.E.U8 R13, desc[UR6][R6.64] ;  /* 0x00000006060d7981 */ /* 0x000ee8000c1e1100 */
[----:B------:R-:W4:Y:S04]  /*0230*/  LDG.E.U8 R12, desc[UR6][R6.64+0x2] ;  /* 0x00000206060c7981 */ /* 0x000f28000c1e1100 */
[----:B------:R-:W5:Y:S04]  /*0240*/  LDG.E.U8 R9, desc[UR6][R2.64+0x1] ;  /* 0x0000010602097981 */ /* 0x000f68000c1e1100 */
[----:B------:R-:W5:Y:S04]  /*0250*/  LDG.E.U8 R14, desc[UR6][R4.64] ;  /* 0x00000006040e7981 */ /* 0x000f68000c1e1100 */
[----:B------:R-:W5:Y:S04]  /*0260*/  LDG.E.U8 R15, desc[UR6][R4.64+0x2] ;  /* 0x00000206040f7981 */ /* 0x000f68000c1e1100 */
[----:B------:R0:W5:Y:S01]  /*0270*/  LDG.E.U8 R16, desc[UR6][R4.64+0x1] ;  /* 0x0000010604107981 */ /* 0x000162000c1e1100 */
[----:B------:R-:W-:Y:S01]  /*0280*/  BSSY.RECONVERGENT B0, `(.L_x_1) ;  /* 0x000001a000007945 */ /* 0x000fe20003800200 */
[----:B0-----:R-:W-:-:S02]  /*0290*/  IADD3 R4, PT, PT, R0, UR8, RZ ;  /* 0x0000000800047c10 */ /* 0x001fc4000fffe0ff */
[-C--:B--2---:R-:W-:Y:S01]  /*02a0*/  IADD3 R10, PT, PT, R8, R11.reuse, RZ ;  /* 0x0000000b080a7210 */ /* 0x084fe20007ffe0ff */
[----:B---3--:R-:W-:Y:S01]  /*02b0*/  IMAD R13, R13, 0x2, R8 ;  /* 0x000000020d0d7824 */ /* 0x008fe200078e0208 */
[----:B----4-:R-:W-:-:S03]  /*02c0*/  LEA R12, R12, R11, 0x1 ;  /* 0x0000000b0c0c7211 */ /* 0x010fc600078e08ff */
[----:B-----5:R-:W-:Y:S01]  /*02d0*/  IMAD R9, R9, 0x2, R10 ;  /* 0x0000000209097824 */ /* 0x020fe200078e020a */
[----:B------:R-:W-:-:S03]  /*02e0*/  IADD3 R12, PT, PT, R12, -R13, -R14 ;  /* 0x8000000d0c0c7210 */ /* 0x000fc60007ffe80e */
[----:B------:R-:W-:Y:S01]  /*02f0*/  IMAD.IADD R9, R14, 0x1, -R9 ;  /* 0x000000010e097824 */ /* 0x000fe200078e0a09 */
[----:B------:R-:W-:-:S03]  /*0300*/  IADD3 R12, PT, PT, R12, R15, RZ ;  /* 0x0000000f0c0c7210 */ /* 0x000fc60007ffe0ff */
[----:B------:R-:W-:Y:S02]  /*0310*/  IMAD R9, R16, 0x2, R9 ;  /* 0x0000000210097824 */ /* 0x000fe400078e0209 */
[----:B------:R-:W-:Y:S02]  /*0320*/  IMAD R12, R12, R12, RZ ;  /* 0x0000000c0c0c7224 */ /* 0x000fe400078e02ff */
[----:B------:R-:W-:-:S04]  /*0330*/  IMAD.IADD R9, R9, 0x1, R15 ;  /* 0x0000000109097824 */ /* 0x000fc800078e020f */
[----:B------:R-:W-:-:S05]  /*0340*/  IMAD R12, R9, R9, R12 ;  /* 0x00000009090c7224 */ /* 0x000fca00078e020c */
[----:B------:R-:W-:-:S05]  /*0350*/  I2FP.F32.U32 R12, R12 ;  /* 0x0000000c000c7245 */ /* 0x000fca0000201000 */
[----:B------:R-:W-:Y:S01]  /*0360*/  VIADD R2, R12, 0xf3000000 ;  /* 0xf30000000c027836 */ /* 0x000fe20000000000 */
[----:B------:R0:W1:Y:S04]  /*0370*/  MUFU.RSQ R3, R12 ;  /* 0x0000000c00037308 */ /* 0x0000680000001400 */
[----:B------:R-:W-:-:S13]  /*0380*/  ISETP.GT.U32.AND P0, PT, R2, 0x727fffff, PT ;  /* 0x727fffff0200780c */ /* 0x000fda0003f04070 */
[----:B01----:R-:W-:Y:S05]  /*0390*/  @!P0 BRA `(.L_x_2) ;  /* 0x0000000000108947 */ /* 0x003fea0003800000 */
[----:B------:R-:W-:-:S07]  /*03a0*/  MOV R7, 0x3c0 ;  /* 0x000003c000077802 */ /* 0x000fce0000000f00 */
[----:B------:R-:W-:Y:S05]  /*03b0*/  CALL.REL.NOINC `($__internal_0_$__cuda_sm20_sqrt_rn_f32_slowpath) ;  /* 0x0000000000507944 */ /* 0x000fea0003c00000 */
[----:B------:R-:W-:Y:S01]  /*03c0*/  IMAD.MOV.U32 R0, RZ, RZ, R12 ;  /* 0x000000ffff007224 */ /* 0x000fe200078e000c */
[----:B------:R-:W-:Y:S06]  /*03d0*/  BRA `(.L_x_3) ;  /* 0x0000000000107947 */ /* 0x000fec0003800000 */
.L_x_2:
[----:B------:R-:W-:Y:S01]  /*03e0*/  FMUL.FTZ R5, R12, R3 ;  /* 0x000000030c057220 */ /* 0x000fe20000410000 */
[----:B------:R-:W-:-:S03]  /*03f0*/  FMUL.FTZ R3, R3, 0.5 ;  /* 0x3f00000003037820 */ /* 0x000fc60000410000 */
[----:B------:R-:W-:-:S04]  /*0400*/  FFMA R0, -R5, R5, R12 ;  /* 0x0000000505007223 */ /* 0x000fc8000000010c */
[----:B------:R-:W-:-:S07]  /*0410*/  FFMA R0, R0, R3, R5 ;  /* 0x0000000300007223 */ /* 0x000fce0000000005 */
.L_x_3:
[----:B------:R-:W-:Y:S05]  /*0420*/  BSYNC.RECONVERGENT B0 ;  /* 0x0000000000007941 */ /* 0x000fea0003800200 */
.L_x_1:
[----:B------:R-:W0:Y:S01]  /*0430*/  LDCU.64 UR4, c[0x0][0x388] ;  /* 0x00007100ff0477ac */ /* 0x000e220008000a00 */
[----:B------:R-:W1:Y:S02]  /*0440*/  F2I.TRUNC.NTZ R0, R0 ;  /* 0x0000000000007305 */ /* 0x000e64000020f100 */
[----:B-1----:R-:W-:Y:S02]  /*0450*/  VIMNMX R5, PT, PT, R0, 0xff, PT ;  /* 0x000000ff00057848 */ /* 0x002fe40003fe0100 */
[----:B0-----:R-:W-:-:S04]  /*0460*/  IADD3 R2, P0, PT, R4, UR4, RZ ;  /* 0x0000000404027c10 */ /* 0x001fc8000ff1e0ff */
[----:B------:R-:W-:-:S05]  /*0470*/  LEA.HI.X.SX32 R3, R4, UR5, 0x1, P0 ;  /* 0x0000000504037c11 */ /* 0x000fca00080f0eff */
[----:B------:R-:W-:Y:S01]  /*0480*/  STG.E.U8 desc[UR6][R2.64], R5 ;  /* 0x0000000502007986 */ /* 0x000fe2000c101106 */
[----:B------:R-:W-:Y:S05]  /*0490*/  EXIT ;  /* 0x000000000000794d */ /* 0x000fea0003800000 */
.L_x_0:
[----:B------:R-:W0:Y:S01]  /*04a0*/  LDCU.64 UR4, c[0x0][0x388] ;  /* 0x00007100ff0477ac */ /* 0x000e220008000a00 */
[----:B------:R-:W-:-:S05]  /*04b0*/  IMAD R0, R3, UR8, R0 ;  /* 0x0000000803007c24 */ /* 0x000fca000f8e0200 */
[----:B0-----:R-:W-:-:S04]  /*04c0*/  IADD3 R2, P0, PT, R0, UR4, RZ ;  /* 0x0000000400027c10 */ /* 0x001fc8000ff1e0ff */
[----:B------:R-:W-:-:S05]  /*04d0*/  LEA.HI.X.SX32 R3, R0, UR5, 0x1, P0 ;  /* 0x0000000500037c11 */ /* 0x000fca00080f0eff */
[----:B------:R-:W-:Y:S01]  /*04e0*/  STG.E.U8 desc[UR6][R2.64], RZ ;  /* 0x000000ff02007986 */ /* 0x000fe2000c101106 */
[----:B------:R-:W-:Y:S05]  /*04f0*/  EXIT ;  /* 0x000000000000794d */ /* 0x000fea0003800000 */
        .weak           $__internal_0_$__cuda_sm20_sqrt_rn_f32_slowpath
        .type           $__internal_0_$__cuda_sm20_sqrt_rn_f32_slowpath,@function
        .size           $__internal_0_$__cuda_sm20_sqrt_rn_f32_slowpath,(.L_x_6 - $__internal_0_$__cuda_sm20_sqrt_rn_f32_slowpath)
$__internal_0_$__cuda_sm20_sqrt_rn_f32_slowpath:
[----:B------:R-:W-:-:S13]  /*0500*/  LOP3.LUT P0, RZ, R12, 0x7fffffff, RZ, 0xc0, !PT ;  /* 0x7fffffff0cff7812 */ /* 0x000fda000780c0ff */
[----:B------:R-:W-:Y:S05]  /*0510*/  @!P0 BRA `(.L_x_4) ;  /* 0x0000000000448947 */ /* 0x000fea0003800000 */
[----:B------:R-:W-:Y:S02]  /*0520*/  FSETP.GEU.FTZ.AND P0, PT, R12, RZ, PT ;  /* 0x000000ff0c00720b */ /* 0x000fe40003f1e000 */
[----:B------:R-:W-:-:S11]  /*0530*/  MOV R0, R12 ;  /* 0x0000000c00007202 */ /* 0x000fd60000000f00 */
[----:B------:R-:W-:Y:S01]  /*0540*/  @!P0 IMAD.MOV.U32 R12, RZ, RZ, 0x7fffffff ;  /* 0x7fffffffff0c8424 */ /* 0x000fe200078e00ff */
[----:B------:R-:W-:Y:S06]  /*0550*/  @!P0 BRA `(.L_x_4) ;  /* 0x0000000000348947 */ /* 0x000fec0003800000 */
[----:B------:R-:W-:-:S13]  /*0560*/  FSETP.GTU.FTZ.AND P0, PT, |R0|, +INF , PT ;  /* 0x7f8000000000780b */ /* 0x000fda0003f1c200 */
[----:B------:R-:W-:Y:S01]  /*0570*/  @P0 FADD.FTZ R12, R0, 1 ;  /* 0x3f800000000c0421 */ /* 0x000fe20000010000 */
[----:B------:R-:W-:Y:S06]  /*0580*/  @P0 BRA `(.L_x_4) ;  /* 0x0000000000280947 */ /* 0x000fec0003800000 */
[----:B------:R-:W-:-:S13]  /*0590*/  FSETP.NEU.FTZ.AND P0, PT, |R0|, +INF , PT ;  /* 0x7f8000000000780b */ /* 0x000fda0003f1d200 */
[----:B------:R-:W-:Y:S01]  /*05a0*/  @P0 FFMA R2, R0, 1.84467440737095516160e+19, RZ ;  /* 0x5f80000000020823 */ /* 0x000fe200000000ff */
[----:B------:R-:W-:-:S03]  /*05b0*/  @!P0 MOV R12, R0 ;  /* 0x00000000000c8202 */ /* 0x000fc60000000f00 */
[----:B------:R-:W0:Y:S02]  /*05c0*/  @P0 MUFU.RSQ R3, R2 ;  /* 0x0000000200030308 */ /* 0x000e240000001400 */
[----:B0-----:R-:W-:Y:S01]  /*05d0*/  @P0 FMUL.FTZ R5, R2, R3 ;  /* 0x0000000302050220 */ /* 0x001fe20000410000 */
[----:B------:R-:W-:-:S03]  /*05e0*/  @P0 FMUL.FTZ R3, R3, 0.5 ;  /* 0x3f00000003030820 */ /* 0x000fc60000410000 */
[----:B------:R-:W-:-:S04]  /*05f0*/  @P0 FADD.FTZ R6, -R5, -RZ ;  /* 0x800000ff05060221 */ /* 0x000fc80000010100 */
[----:B------:R-:W-:-:S04]  /*0600*/  @P0 FFMA R6, R5, R6, R2 ;  /* 0x0000000605060223 */ /* 0x000fc80000000002 */
[----:B------:R-:W-:-:S04]  /*0610*/  @P0 FFMA R3, R6, R3, R5 ;  /* 0x0000000306030223 */ /* 0x000fc80000000005 */
[----:B------:R-:W-:-:S07]  /*0620*/  @P0 FMUL.FTZ R12, R3, 2.3283064365386962891e-10 ;  /* 0x2f800000030c0820 */ /* 0x000fce0000410000 */
.L_x_4:
[----:B------:R-:W-:Y:S02]  /*0630*/  HFMA2 R3, -RZ, RZ, 0, 0 ;  /* 0x00000000ff037431 */ /* 0x000fe400000001ff */
[----:B------:R-:W-:-:S04]  /*0640*/  IMAD.MOV.U32 R2, RZ, RZ, R7 ;  /* 0x000000ffff027224 */ /* 0x000fc800078e0007 */
[----:B------:R-:W-:Y:S05]  /*0650*/  RET.REL.NODEC R2 `(_Z11sobelFilterPKhPhii) ;  /* 0xfffffff802687950 */ /* 0x000fea0003c3ffff */
.L_x_5:
[----:B------:R-:W-:-:S00]  /*0660*/  BRA `(.L_x_5) ;  /* 0xfffffffc00fc7947 */ /* 0x000fc0000383ffff */
[----:B------:R-:W-:-:S00]  /*0670*/  NOP ;  /* 0x0000000000007918 */ /* 0x000fc00000000000 */
        /* <DEDUP_REMOVED lines=8> */
.L_x_6:


//--------------------- .nv.shared.reserved.0     --------------------------
	.section	.nv.shared.reserved.0,"aw",@nobits
	.weak		__nv_reservedSMEM_offset_0_alias
	.size		__nv_reservedSMEM_offset_0_alias, 0, 64
	.other		__nv_reservedSMEM_offset_0_alias,@"STO_CUDA_RESERVED_SHARED STV_DEFAULT"
__nv_reservedSMEM_offset_0_alias:
	.zero		0
	.zero		64


//--------------------- .nv.constant0._Z11sobelFilterPKhPhii --------------------------
	.section	.nv.constant0._Z11sobelFilterPKhPhii,"a",@progbits
	.sectionflags	@""
	.align	4
.nv.constant0._Z11sobelFilterPKhPhii:
	.zero		920


//--------------------- SYMBOLS --------------------------

	.type		.nv.reservedSmem.offset0,@object
	.size		.nv.reservedSmem.offset0,0x4
